//
// Generated by NVIDIA NVVM Compiler
//
// Compiler Build ID: CL-36424714
// Cuda compilation tools, release 13.0, V13.0.88
// Based on NVVM 20.0.0
//

.version 9.0
.target sm_100
.address_size 64

	// .globl	_Z14VecTimesScalarPiS_i
// skalar has been demoted
.extern .shared .align 16 .b8 shared[];

.visible .entry _Z14VecTimesScalarPiS_i(
	.param .u64 .ptr .align 1 _Z14VecTimesScalarPiS_i_param_0,
	.param .u64 .ptr .align 1 _Z14VecTimesScalarPiS_i_param_1,
	.param .u32 _Z14VecTimesScalarPiS_i_param_2
)
{
	.reg .b32 	%r<9>;
	.reg .b64 	%rd<8>;
	// demoted variable
	.shared .align 4 .u32 skalar;
	ld.param.u64 	%rd1, [_Z14VecTimesScalarPiS_i_param_0];
	ld.param.u64 	%rd2, [_Z14VecTimesScalarPiS_i_param_1];
	ld.param.u32 	%r1, [_Z14VecTimesScalarPiS_i_param_2];
	cvta.to.global.u64 	%rd3, %rd2;
	cvta.to.global.u64 	%rd4, %rd1;
	st.shared.u32 	[skalar], %r1;
	bar.sync 	0;
	mov.u32 	%r2, %tid.x;
	mov.u32 	%r3, %ctaid.x;
	shl.b32 	%r4, %r3, 8;
	add.s32 	%r5, %r4, %r2;
	mul.wide.s32 	%rd5, %r5, 4;
	add.s64 	%rd6, %rd4, %rd5;
	ld.global.u32 	%r6, [%rd6];
	ld.shared.u32 	%r7, [skalar];
	mul.lo.s32 	%r8, %r7, %r6;
	add.s64 	%rd7, %rd3, %rd5;
	st.global.u32 	[%rd7], %r8;
	ret;

}
	// .globl	_Z15SumOfTwoVectorsPiS_S_
.visible .entry _Z15SumOfTwoVectorsPiS_S_(
	.param .u64 .ptr .align 1 _Z15SumOfTwoVectorsPiS_S__param_0,
	.param .u64 .ptr .align 1 _Z15SumOfTwoVectorsPiS_S__param_1,
	.param .u64 .ptr .align 1 _Z15SumOfTwoVectorsPiS_S__param_2
)
{
	.reg .b32 	%r<8>;
	.reg .b64 	%rd<11>;

	ld.param.u64 	%rd1, [_Z15SumOfTwoVectorsPiS_S__param_0];
	ld.param.u64 	%rd2, [_Z15SumOfTwoVectorsPiS_S__param_1];
	ld.param.u64 	%rd3, [_Z15SumOfTwoVectorsPiS_S__param_2];
	cvta.to.global.u64 	%rd4, %rd3;
	cvta.to.global.u64 	%rd5, %rd2;
	cvta.to.global.u64 	%rd6, %rd1;
	mov.u32 	%r1, %tid.x;
	mov.u32 	%r2, %ctaid.x;
	shl.b32 	%r3, %r2, 8;
	add.s32 	%r4, %r3, %r1;
	mul.wide.s32 	%rd7, %r4, 4;
	add.s64 	%rd8, %rd6, %rd7;
	ld.global.u32 	%r5, [%rd8];
	add.s64 	%rd9, %rd5, %rd7;
	ld.global.u32 	%r6, [%rd9];
	add.s32 	%r7, %r6, %r5;
	add.s64 	%rd10, %rd4, %rd7;
	st.global.u32 	[%rd10], %r7;
	bar.sync 	0;
	ret;

}
	// .globl	_Z11warpShufflePiS_
.visible .entry _Z11warpShufflePiS_(
	.param .u64 .ptr .align 1 _Z11warpShufflePiS__param_0,
	.param .u64 .ptr .align 1 _Z11warpShufflePiS__param_1
)
{
	.reg .pred 	%p<2>;
	.reg .b32 	%r<5>;
	.reg .b64 	%rd<8>;

	ld.param.u64 	%rd1, [_Z11warpShufflePiS__param_0];
	ld.param.u64 	%rd2, [_Z11warpShufflePiS__param_1];
	cvta.to.global.u64 	%rd3, %rd2;
	cvta.to.global.u64 	%rd4, %rd1;
	mov.u32 	%r1, %tid.x;
	mul.wide.u32 	%rd5, %r1, 4;
	add.s64 	%rd6, %rd4, %rd5;
	ld.global.u32 	%r2, [%rd6];
	sub.s32 	%r3, 31, %r1;
	shfl.sync.idx.b32	%r4|%p1, %r2, %r3, 31, -1;
	add.s64 	%rd7, %rd3, %rd5;
	st.global.u32 	[%rd7], %r4;
	ret;

}
	// .globl	_Z26ReduceWithWarpOptimizationPfi
.visible .entry _Z26ReduceWithWarpOptimizationPfi(
	.param .u64 .ptr .align 1 _Z26ReduceWithWarpOptimizationPfi_param_0,
	.param .u32 _Z26ReduceWithWarpOptimizationPfi_param_1
)
{
	.reg .pred 	%p<17>;
	.reg .b32 	%r<37>;
	.reg .b32 	%f<34>;
	.reg .b64 	%rd<9>;

	ld.param.u64 	%rd2, [_Z26ReduceWithWarpOptimizationPfi_param_0];
	ld.param.u32 	%r6, [_Z26ReduceWithWarpOptimizationPfi_param_1];
	cvta.to.global.u64 	%rd1, %rd2;
	mov.u32 	%r1, %tid.x;
	mov.u32 	%r2, %ctaid.x;
	mov.u32 	%r3, %ntid.x;
	mul.lo.s32 	%r7, %r2, %r3;
	shl.b32 	%r8, %r7, 1;
	add.s32 	%r4, %r8, %r1;
	setp.ge.s32 	%p1, %r4, %r6;
	mov.f32 	%f31, 0f00000000;
	@%p1 bra 	$L__BB3_2;
	mul.wide.s32 	%rd3, %r4, 4;
	add.s64 	%rd4, %rd1, %rd3;
	ld.global.f32 	%f31, [%rd4];
$L__BB3_2:
	add.s32 	%r5, %r4, %r3;
	setp.ge.u32 	%p2, %r5, %r6;
	mov.f32 	%f32, 0f00000000;
	@%p2 bra 	$L__BB3_4;
	mul.wide.u32 	%rd5, %r5, 4;
	add.s64 	%rd6, %rd1, %rd5;
	ld.global.f32 	%f32, [%rd6];
$L__BB3_4:
	add.f32 	%f11, %f31, %f32;
	mov.b32 	%r9, %f11;
	shfl.sync.down.b32	%r10|%p3, %r9, 16, 31, -1;
	mov.b32 	%f12, %r10;
	add.f32 	%f13, %f11, %f12;
	mov.b32 	%r11, %f13;
	shfl.sync.down.b32	%r12|%p4, %r11, 8, 31, -1;
	mov.b32 	%f14, %r12;
	add.f32 	%f15, %f13, %f14;
	mov.b32 	%r13, %f15;
	shfl.sync.down.b32	%r14|%p5, %r13, 4, 31, -1;
	mov.b32 	%f16, %r14;
	add.f32 	%f17, %f15, %f16;
	mov.b32 	%r15, %f17;
	shfl.sync.down.b32	%r16|%p6, %r15, 2, 31, -1;
	mov.b32 	%f18, %r16;
	add.f32 	%f19, %f17, %f18;
	mov.b32 	%r17, %f19;
	shfl.sync.down.b32	%r18|%p7, %r17, 1, 31, -1;
	mov.b32 	%f20, %r18;
	add.f32 	%f5, %f19, %f20;
	and.b32  	%r19, %r1, 31;
	setp.ne.s32 	%p8, %r19, 0;
	@%p8 bra 	$L__BB3_6;
	shr.u32 	%r20, %r1, 3;
	mov.u32 	%r21, shared;
	add.s32 	%r22, %r21, %r20;
	st.shared.f32 	[%r22], %f5;
$L__BB3_6:
	bar.sync 	0;
	setp.gt.u32 	%p9, %r1, 31;
	@%p9 bra 	$L__BB3_11;
	shr.u32 	%r23, %r3, 5;
	setp.ge.u32 	%p10, %r1, %r23;
	mov.f32 	%f33, 0f00000000;
	@%p10 bra 	$L__BB3_9;
	shl.b32 	%r24, %r1, 2;
	mov.u32 	%r25, shared;
	add.s32 	%r26, %r25, %r24;
	ld.shared.f32 	%f33, [%r26];
$L__BB3_9:
	mov.b32 	%r27, %f33;
	shfl.sync.down.b32	%r28|%p11, %r27, 16, 31, -1;
	mov.b32 	%f22, %r28;
	add.f32 	%f23, %f33, %f22;
	mov.b32 	%r29, %f23;
	shfl.sync.down.b32	%r30|%p12, %r29, 8, 31, -1;
	mov.b32 	%f24, %r30;
	add.f32 	%f25, %f23, %f24;
	mov.b32 	%r31, %f25;
	shfl.sync.down.b32	%r32|%p13, %r31, 4, 31, -1;
	mov.b32 	%f26, %r32;
	add.f32 	%f27, %f25, %f26;
	mov.b32 	%r33, %f27;
	shfl.sync.down.b32	%r34|%p14, %r33, 2, 31, -1;
	mov.b32 	%f28, %r34;
	add.f32 	%f29, %f27, %f28;
	mov.b32 	%r35, %f29;
	shfl.sync.down.b32	%r36|%p15, %r35, 1, 31, -1;
	mov.b32 	%f30, %r36;
	add.f32 	%f8, %f29, %f30;
	setp.ne.s32 	%p16, %r1, 0;
	@%p16 bra 	$L__BB3_11;
	mul.wide.u32 	%rd7, %r2, 4;
	add.s64 	%rd8, %rd1, %rd7;
	st.global.f32 	[%rd8], %f8;
$L__BB3_11:
	ret;

}


// ===== COMPILED SASS (sm_100) =====

	.target	sm_100

	.elftype	@"ET_EXEC"


//--------------------- .note.nv.tkinfo           --------------------------
	.section	.note.nv.tkinfo,"",@"SHT_NOTE"
	.sectionflags	@"SHF_NOTE_NV_TKINFO"
	.tkinfo
        /*0018*/ 	.word	0x00000002
        /*0030*/ 	.string	""
        /*0030*/ 	.string	"ptxas"
        /*0030*/ 	.string	"Cuda compilation tools, release 13.0, V13.0.88"
        /*0030*/ 	.string	"Build cuda_13.0.r13.0/compiler.36424714_0"
        /*0030*/ 	.string	"-arch sm_100 -m 64 "



//--------------------- .note.nv.cuinfo           --------------------------
	.section	.note.nv.cuinfo,"",@"SHT_NOTE"
	.sectionflags	@"SHF_NOTE_NV_CUINFO"
        /*0018*/ 	.short	0x0002
        /*001a*/ 	.short	0x0064
        /*001c*/ 	.short	0x0082
	.zero		2


//--------------------- .nv.info                  --------------------------
	.section	.nv.info,"",@"SHT_CUDA_INFO"
	.align	4


	//----- nvinfo : EIATTR_REGCOUNT
	.align		4
        /*0000*/ 	.byte	0x04, 0x2f
        /*0002*/ 	.short	(.L_1 - .L_0)
	.align		4
.L_0:
        /*0004*/ 	.word	index@(_Z14VecTimesScalarPiS_i)
        /*0008*/ 	.word	0x0000000c


	//----- nvinfo : EIATTR_FRAME_SIZE
	.align		4
.L_1:
        /*000c*/ 	.byte	0x04, 0x11
        /*000e*/ 	.short	(.L_3 - .L_2)
	.align		4
.L_2:
        /*0010*/ 	.word	index@(_Z14VecTimesScalarPiS_i)
        /*0014*/ 	.word	0x00000000


	//----- nvinfo : EIATTR_REGCOUNT
	.align		4
.L_3:
        /*0018*/ 	.byte	0x04, 0x2f
        /*001a*/ 	.short	(.L_5 - .L_4)
	.align		4
.L_4:
        /*001c*/ 	.word	index@(_Z15SumOfTwoVectorsPiS_S_)
        /*0020*/ 	.word	0x0000000c


	//----- nvinfo : EIATTR_FRAME_SIZE
	.align		4
.L_5:
        /*0024*/ 	.byte	0x04, 0x11
        /*0026*/ 	.short	(.L_7 - .L_6)
	.align		4
.L_6:
        /*0028*/ 	.word	index@(_Z15SumOfTwoVectorsPiS_S_)
        /*002c*/ 	.word	0x00000000


	//----- nvinfo : EIATTR_REGCOUNT
	.align		4
.L_7:
        /*0030*/ 	.byte	0x04, 0x2f
        /*0032*/ 	.short	(.L_9 - .L_8)
	.align		4
.L_8:
        /*0034*/ 	.word	index@(_Z11warpShufflePiS_)
        /*0038*/ 	.word	0x0000000c


	//----- nvinfo : EIATTR_FRAME_SIZE
	.align		4
.L_9:
        /*003c*/ 	.byte	0x04, 0x11
        /*003e*/ 	.short	(.L_11 - .L_10)
	.align		4
.L_10:
        /*0040*/ 	.word	index@(_Z11warpShufflePiS_)
        /*0044*/ 	.word	0x00000000


	//----- nvinfo : EIATTR_REGCOUNT
	.align		4
.L_11:
        /*0048*/ 	.byte	0x04, 0x2f
        /*004a*/ 	.short	(.L_13 - .L_12)
	.align		4
.L_12:
        /*004c*/ 	.word	index@(_Z26ReduceWithWarpOptimizationPfi)
        /*0050*/ 	.word	0x0000000f


	//----- nvinfo : EIATTR_FRAME_SIZE
	.align		4
.L_13:
        /*0054*/ 	.byte	0x04, 0x11
        /*0056*/ 	.short	(.L_15 - .L_14)
	.align		4
.L_14:
        /*0058*/ 	.word	index@(_Z26ReduceWithWarpOptimizationPfi)
        /*005c*/ 	.word	0x00000000


	//----- nvinfo : EIATTR_MIN_STACK_SIZE
	.align		4
.L_15:
        /*0060*/ 	.byte	0x04, 0x12
        /*0062*/ 	.short	(.L_17 - .L_16)
	.align		4
.L_16:
        /*0064*/ 	.word	index@(_Z26ReduceWithWarpOptimizationPfi)
        /*0068*/ 	.word	0x00000000


	//----- nvinfo : EIATTR_MIN_STACK_SIZE
	.align		4
.L_17:
        /*006c*/ 	.byte	0x04, 0x12
        /*006e*/ 	.short	(.L_19 - .L_18)
	.align		4
.L_18:
        /*0070*/ 	.word	index@(_Z11warpShufflePiS_)
        /*0074*/ 	.word	0x00000000


	//----- nvinfo : EIATTR_MIN_STACK_SIZE
	.align		4
.L_19:
        /*0078*/ 	.byte	0x04, 0x12
        /*007a*/ 	.short	(.L_21 - .L_20)
	.align		4
.L_20:
        /*007c*/ 	.word	index@(_Z15SumOfTwoVectorsPiS_S_)
        /*0080*/ 	.word	0x00000000


	//----- nvinfo : EIATTR_MIN_STACK_SIZE
	.align		4
.L_21:
        /*0084*/ 	.byte	0x04, 0x12
        /*0086*/ 	.short	(.L_23 - .L_22)
	.align		4
.L_22:
        /*0088*/ 	.word	index@(_Z14VecTimesScalarPiS_i)
        /*008c*/ 	.word	0x00000000
.L_23:


//--------------------- .nv.compat                --------------------------
	.section	.nv.compat,"",@"SHT_CUDA_COMPAT_INFO"
	.align	4
        /*0000*/ 	.byte	0x02, 0x09, 0x00, 0x00, 0x02, 0x02, 0x01, 0x00, 0x02, 0x05, 0x05, 0x00, 0x03, 0x07, 0x01, 0x01
        /*0010*/ 	.byte	0x02, 0x03, 0x00, 0x00, 0x02, 0x06, 0x01, 0x00, 0x04, 0x0b, 0x08, 0x00, 0x09, 0x00, 0x00, 0x00
        /*0020*/ 	.byte	0x00, 0x00, 0x00, 0x00


//--------------------- .nv.info._Z26ReduceWithWarpOptimizationPfi --------------------------
	.section	.nv.info._Z26ReduceWithWarpOptimizationPfi,"",@"SHT_CUDA_INFO"
	.sectionflags	@""
	.align	4


	//----- nvinfo : EIATTR_CUDA_API_VERSION
	.align		4
        /*0000*/ 	.byte	0x04, 0x37
        /*0002*/ 	.short	(.L_25 - .L_24)
.L_24:
        /*0004*/ 	.word	0x00000082


	//----- nvinfo : EIATTR_KPARAM_INFO
	.align		4
.L_25:
        /*0008*/ 	.byte	0x04, 0x17
        /*000a*/ 	.short	(.L_27 - .L_26)
.L_26:
        /*000c*/ 	.word	0x00000000
        /*0010*/ 	.short	0x0001
        /*0012*/ 	.short	0x0008
        /*0014*/ 	.byte	0x00, 0xf0, 0x11, 0x00


	//----- nvinfo : EIATTR_KPARAM_INFO
	.align		4
.L_27:
        /*0018*/ 	.byte	0x04, 0x17
        /*001a*/ 	.short	(.L_29 - .L_28)
.L_28:
        /*001c*/ 	.word	0x00000000
        /*0020*/ 	.short	0x0000
        /*0022*/ 	.short	0x0000
        /*0024*/ 	.byte	0x00, 0xf5, 0x21, 0x00


	//----- nvinfo : EIATTR_SPARSE_MMA_MASK
	.align		4
.L_29:
        /*0028*/ 	.byte	0x03, 0x50
        /*002a*/ 	.short	0x0000


	//----- nvinfo : EIATTR_MAXREG_COUNT
	.align		4
        /*002c*/ 	.byte	0x03, 0x1b
        /*002e*/ 	.short	0x00ff


	//----- nvinfo : EIATTR_NUM_BARRIERS
	.align		4
        /*0030*/ 	.byte	0x02, 0x4c
        /*0032*/ 	.byte	0x01
	.zero		1


	//----- nvinfo : EIATTR_MERCURY_ISA_VERSION
	.align		4
        /*0034*/ 	.byte	0x03, 0x5f
        /*0036*/ 	.short	0x0101


	//----- nvinfo : EIATTR_COOP_GROUP_MASK_REGIDS
	.align		4
        /*0038*/ 	.byte	0x04, 0x29
        /*003a*/ 	.short	(.L_31 - .L_30)


	//   ....[0]....
.L_30:
        /*003c*/ 	.word	0xffffffff


	//   ....[1]....
        /*0040*/ 	.word	0xffffffff


	//   ....[2]....
        /*0044*/ 	.word	0xffffffff


	//   ....[3]....
        /*0048*/ 	.word	0xffffffff


	//   ....[4]....
        /*004c*/ 	.word	0xffffffff


	//   ....[5]....
        /*0050*/ 	.word	0xffffffff


	//   ....[6]....
        /*0054*/ 	.word	0xffffffff


	//   ....[7]....
        /*0058*/ 	.word	0xffffffff


	//   ....[8]....
        /*005c*/ 	.word	0xffffffff


	//   ....[9]....
        /*0060*/ 	.word	0xffffffff


	//----- nvinfo : EIATTR_COOP_GROUP_INSTR_OFFSETS
	.align		4
.L_31:
        /*0064*/ 	.byte	0x04, 0x28
        /*0066*/ 	.short	(.L_33 - .L_32)


	//   ....[0]....
.L_32:
        /*0068*/ 	.word	0x00000170


	//   ....[1]....
        /*006c*/ 	.word	0x000001a0


	//   ....[2]....
        /*0070*/ 	.word	0x000001e0


	//   ....[3]....
        /*0074*/ 	.word	0x00000200


	//   ....[4]....
        /*0078*/ 	.word	0x00000220


	//   ....[5]....
        /*007c*/ 	.word	0x00000300


	//   ....[6]....
        /*0080*/ 	.word	0x00000320


	//   ....[7]....
        /*0084*/ 	.word	0x00000340


	//   ....[8]....
        /*0088*/ 	.word	0x00000360


	//   ....[9]....
        /*008c*/ 	.word	0x00000380


	//----- nvinfo : EIATTR_VRC_CTA_INIT_COUNT
	.align		4
.L_33:
        /*0090*/ 	.byte	0x02, 0x4a
	.zero		1
	.zero		1


	//----- nvinfo : EIATTR_EXIT_INSTR_OFFSETS
	.align		4
        /*0094*/ 	.byte	0x04, 0x1c
        /*0096*/ 	.short	(.L_35 - .L_34)


	//   ....[0]....
.L_34:
        /*0098*/ 	.word	0x00000260


	//   ....[1]....
        /*009c*/ 	.word	0x00000390


	//   ....[2]....
        /*00a0*/ 	.word	0x000003e0


	//----- nvinfo : EIATTR_CBANK_PARAM_SIZE
	.align		4
.L_35:
        /*00a4*/ 	.byte	0x03, 0x19
        /*00a6*/ 	.short	0x000c


	//----- nvinfo : EIATTR_PARAM_CBANK
	.align		4
        /*00a8*/ 	.byte	0x04, 0x0a
        /*00aa*/ 	.short	(.L_37 - .L_36)
	.align		4
.L_36:
        /*00ac*/ 	.word	index@(.nv.constant0._Z26ReduceWithWarpOptimizationPfi)
        /*00b0*/ 	.short	0x0380
        /*00b2*/ 	.short	0x000c


	//----- nvinfo : EIATTR_SW_WAR
	.align		4
.L_37:
        /*00b4*/ 	.byte	0x04, 0x36
        /*00b6*/ 	.short	(.L_39 - .L_38)
.L_38:
        /*00b8*/ 	.word	0x00000008
.L_39:


//--------------------- .nv.info._Z11warpShufflePiS_ --------------------------
	.section	.nv.info._Z11warpShufflePiS_,"",@"SHT_CUDA_INFO"
	.sectionflags	@""
	.align	4


	//----- nvinfo : EIATTR_CUDA_API_VERSION
	.align		4
        /*0000*/ 	.byte	0x04, 0x37
        /*0002*/ 	.short	(.L_41 - .L_40)
.L_40:
        /*0004*/ 	.word	0x00000082


	//----- nvinfo : EIATTR_KPARAM_INFO
	.align		4
.L_41:
        /*0008*/ 	.byte	0x04, 0x17
        /*000a*/ 	.short	(.L_43 - .L_42)
.L_42:
        /*000c*/ 	.word	0x00000000
        /*0010*/ 	.short	0x0001
        /*0012*/ 	.short	0x0008
        /*0014*/ 	.byte	0x00, 0xf5, 0x21, 0x00


	//----- nvinfo : EIATTR_KPARAM_INFO
	.align		4
.L_43:
        /*0018*/ 	.byte	0x04, 0x17
        /*001a*/ 	.short	(.L_45 - .L_44)
.L_44:
        /*001c*/ 	.word	0x00000000
        /*0020*/ 	.short	0x0000
        /*0022*/ 	.short	0x0000
        /*0024*/ 	.byte	0x00, 0xf5, 0x21, 0x00


	//----- nvinfo : EIATTR_SPARSE_MMA_MASK
	.align		4
.L_45:
        /*0028*/ 	.byte	0x03, 0x50
        /*002a*/ 	.short	0x0000


	//----- nvinfo : EIATTR_MAXREG_COUNT
	.align		4
        /*002c*/ 	.byte	0x03, 0x1b
        /*002e*/ 	.short	0x00ff


	//----- nvinfo : EIATTR_MERCURY_ISA_VERSION
	.align		4
        /*0030*/ 	.byte	0x03, 0x5f
        /*0032*/ 	.short	0x0101


	//----- nvinfo : EIATTR_COOP_GROUP_MASK_REGIDS
	.align		4
        /*0034*/ 	.byte	0x04, 0x29
        /*0036*/ 	.short	(.L_47 - .L_46)


	//   ....[0]....
.L_46:
        /*0038*/ 	.word	0xffffffff


	//----- nvinfo : EIATTR_COOP_GROUP_INSTR_OFFSETS
	.align		4
.L_47:
        /*003c*/ 	.byte	0x04, 0x28
        /*003e*/ 	.short	(.L_49 - .L_48)


	//   ....[0]....
.L_48:
        /*0040*/ 	.word	0x00000090


	//----- nvinfo : EIATTR_VRC_CTA_INIT_COUNT
	.align		4
.L_49:
        /*0044*/ 	.byte	0x02, 0x4a
	.zero		1
	.zero		1


	//----- nvinfo : EIATTR_EXIT_INSTR_OFFSETS
	.align		4
        /*0048*/ 	.byte	0x04, 0x1c
        /*004a*/ 	.short	(.L_51 - .L_50)


	//   ....[0]....
.L_50:
        /*004c*/ 	.word	0x000000b0


	//----- nvinfo : EIATTR_CBANK_PARAM_SIZE
	.align		4
.L_51:
        /*0050*/ 	.byte	0x03, 0x19
        /*0052*/ 	.short	0x0010


	//----- nvinfo : EIATTR_PARAM_CBANK
	.align		4
        /*0054*/ 	.byte	0x04, 0x0a
        /*0056*/ 	.short	(.L_53 - .L_52)
	.align		4
.L_52:
        /*0058*/ 	.word	index@(.nv.constant0._Z11warpShufflePiS_)
        /*005c*/ 	.short	0x0380
        /*005e*/ 	.short	0x0010


	//----- nvinfo : EIATTR_SW_WAR
	.align		4
.L_53:
        /*0060*/ 	.byte	0x04, 0x36
        /*0062*/ 	.short	(.L_55 - .L_54)
.L_54:
        /*0064*/ 	.word	0x00000008
.L_55:


//--------------------- .nv.info._Z15SumOfTwoVectorsPiS_S_ --------------------------
	.section	.nv.info._Z15SumOfTwoVectorsPiS_S_,"",@"SHT_CUDA_INFO"
	.sectionflags	@""
	.align	4


	//----- nvinfo : EIATTR_CUDA_API_VERSION
	.align		4
        /*0000*/ 	.byte	0x04, 0x37
        /*0002*/ 	.short	(.L_57 - .L_56)
.L_56:
        /*0004*/ 	.word	0x00000082


	//----- nvinfo : EIATTR_KPARAM_INFO
	.align		4
.L_57:
        /*0008*/ 	.byte	0x04, 0x17
        /*000a*/ 	.short	(.L_59 - .L_58)
.L_58:
        /*000c*/ 	.word	0x00000000
        /*0010*/ 	.short	0x0002
        /*0012*/ 	.short	0x0010
        /*0014*/ 	.byte	0x00, 0xf5, 0x21, 0x00


	//----- nvinfo : EIATTR_KPARAM_INFO
	.align		4
.L_59:
        /*0018*/ 	.byte	0x04, 0x17
        /*001a*/ 	.short	(.L_61 - .L_60)
.L_60:
        /*001c*/ 	.word	0x00000000
        /*0020*/ 	.short	0x0001
        /*0022*/ 	.short	0x0008
        /*0024*/ 	.byte	0x00, 0xf5, 0x21, 0x00


	//----- nvinfo : EIATTR_KPARAM_INFO
	.align		4
.L_61:
        /*0028*/ 	.byte	0x04, 0x17
        /*002a*/ 	.short	(.L_63 - .L_62)
.L_62:
        /*002c*/ 	.word	0x00000000
        /*0030*/ 	.short	0x0000
        /*0032*/ 	.short	0x0000
        /*0034*/ 	.byte	0x00, 0xf5, 0x21, 0x00


	//----- nvinfo : EIATTR_SPARSE_MMA_MASK
	.align		4
.L_63:
        /*0038*/ 	.byte	0x03, 0x50
        /*003a*/ 	.short	0x0000


	//----- nvinfo : EIATTR_MAXREG_COUNT
	.align		4
        /*003c*/ 	.byte	0x03, 0x1b
        /*003e*/ 	.short	0x00ff


	//----- nvinfo : EIATTR_NUM_BARRIERS
	.align		4
        /*0040*/ 	.byte	0x02, 0x4c
        /*0042*/ 	.byte	0x01
	.zero		1


	//----- nvinfo : EIATTR_MERCURY_ISA_VERSION
	.align		4
        /*0044*/ 	.byte	0x03, 0x5f
        /*0046*/ 	.short	0x0101


	//----- nvinfo : EIATTR_VRC_CTA_INIT_COUNT
	.align		4
        /*0048*/ 	.byte	0x02, 0x4a
	.zero		1
	.zero		1


	//----- nvinfo : EIATTR_EXIT_INSTR_OFFSETS
	.align		4
        /*004c*/ 	.byte	0x04, 0x1c
        /*004e*/ 	.short	(.L_65 - .L_64)


	//   ....[0]....
.L_64:
        /*0050*/ 	.word	0x00000100


	//----- nvinfo : EIATTR_CBANK_PARAM_SIZE
	.align		4
.L_65:
        /*0054*/ 	.byte	0x03, 0x19
        /*0056*/ 	.short	0x0018


	//----- nvinfo : EIATTR_PARAM_CBANK
	.align		4
        /*0058*/ 	.byte	0x04, 0x0a
        /*005a*/ 	.short	(.L_67 - .L_66)
	.align		4
.L_66:
        /*005c*/ 	.word	index@(.nv.constant0._Z15SumOfTwoVectorsPiS_S_)
        /*0060*/ 	.short	0x0380
        /*0062*/ 	.short	0x0018


	//----- nvinfo : EIATTR_SW_WAR
	.align		4
.L_67:
        /*0064*/ 	.byte	0x04, 0x36
        /*0066*/ 	.short	(.L_69 - .L_68)
.L_68:
        /*0068*/ 	.word	0x00000008
.L_69:


//--------------------- .nv.info._Z14VecTimesScalarPiS_i --------------------------
	.section	.nv.info._Z14VecTimesScalarPiS_i,"",@"SHT_CUDA_INFO"
	.sectionflags	@""
	.align	4


	//----- nvinfo : EIATTR_CUDA_API_VERSION
	.align		4
        /*0000*/ 	.byte	0x04, 0x37
        /*0002*/ 	.short	(.L_71 - .L_70)
.L_70:
        /*0004*/ 	.word	0x00000082


	//----- nvinfo : EIATTR_KPARAM_INFO
	.align		4
.L_71:
        /*0008*/ 	.byte	0x04, 0x17
        /*000a*/ 	.short	(.L_73 - .L_72)
.L_72:
        /*000c*/ 	.word	0x00000000
        /*0010*/ 	.short	0x0002
        /*0012*/ 	.short	0x0010
        /*0014*/ 	.byte	0x00, 0xf0, 0x11, 0x00


	//----- nvinfo : EIATTR_KPARAM_INFO
	.align		4
.L_73:
        /*0018*/ 	.byte	0x04, 0x17
        /*001a*/ 	.short	(.L_75 - .L_74)
.L_74:
        /*001c*/ 	.word	0x00000000
        /*0020*/ 	.short	0x0001
        /*0022*/ 	.short	0x0008
        /*0024*/ 	.byte	0x00, 0xf5, 0x21, 0x00


	//----- nvinfo : EIATTR_KPARAM_INFO
	.align		4
.L_75:
        /*0028*/ 	.byte	0x04, 0x17
        /*002a*/ 	.short	(.L_77 - .L_76)
.L_76:
        /*002c*/ 	.word	0x00000000
        /*0030*/ 	.short	0x0000
        /*0032*/ 	.short	0x0000
        /*0034*/ 	.byte	0x00, 0xf5, 0x21, 0x00


	//----- nvinfo : EIATTR_SPARSE_MMA_MASK
	.align		4
.L_77:
        /*0038*/ 	.byte	0x03, 0x50
        /*003a*/ 	.short	0x0000


	//----- nvinfo : EIATTR_MAXREG_COUNT
	.align		4
        /*003c*/ 	.byte	0x03, 0x1b
        /*003e*/ 	.short	0x00ff


	//----- nvinfo : EIATTR_NUM_BARRIERS
	.align		4
        /*0040*/ 	.byte	0x02, 0x4c
        /*0042*/ 	.byte	0x01
	.zero		1


	//----- nvinfo : EIATTR_MERCURY_ISA_VERSION
	.align		4
        /*0044*/ 	.byte	0x03, 0x5f
        /*0046*/ 	.short	0x0101


	//----- nvinfo : EIATTR_VRC_CTA_INIT_COUNT
	.align		4
        /*0048*/ 	.byte	0x02, 0x4a
	.zero		1
	.zero		1


	//----- nvinfo : EIATTR_EXIT_INSTR_OFFSETS
	.align		4
        /*004c*/ 	.byte	0x04, 0x1c
        /*004e*/ 	.short	(.L_79 - .L_78)


	//   ....[0]....
.L_78:
        /*0050*/ 	.word	0x00000130


	//----- nvinfo : EIATTR_CBANK_PARAM_SIZE
	.align		4
.L_79:
        /*0054*/ 	.byte	0x03, 0x19
        /*0056*/ 	.short	0x0014


	//----- nvinfo : EIATTR_PARAM_CBANK
	.align		4
        /*0058*/ 	.byte	0x04, 0x0a
        /*005a*/ 	.short	(.L_81 - .L_80)
	.align		4
.L_80:
        /*005c*/ 	.word	index@(.nv.constant0._Z14VecTimesScalarPiS_i)
        /*0060*/ 	.short	0x0380
        /*0062*/ 	.short	0x0014


	//----- nvinfo : EIATTR_SW_WAR
	.align		4
.L_81:
        /*0064*/ 	.byte	0x04, 0x36
        /*0066*/ 	.short	(.L_83 - .L_82)
.L_82:
        /*0068*/ 	.word	0x00000008
.L_83:


//--------------------- .nv.callgraph             --------------------------
	.section	.nv.callgraph,"",@"SHT_CUDA_CALLGRAPH"
	.align	4
	.sectionentsize	8
	.align		4
        /*0000*/ 	.word	0x00000000
	.align		4
        /*0004*/ 	.word	0xffffffff
	.align		4
        /*0008*/ 	.word	0x00000000
	.align		4
        /*000c*/ 	.word	0xfffffffe
	.align		4
        /*0010*/ 	.word	0x00000000
	.align		4
        /*0014*/ 	.word	0xfffffffd
	.align		4
        /*0018*/ 	.word	0x00000000
	.align		4
        /*001c*/ 	.word	0xfffffffc


//--------------------- .text._Z26ReduceWithWarpOptimizationPfi --------------------------
	.section	.text._Z26ReduceWithWarpOptimizationPfi,"ax",@progbits
	.align	128
        .global         _Z26ReduceWithWarpOptimizationPfi
        .type           _Z26ReduceWithWarpOptimizationPfi,@function
        .size           _Z26ReduceWithWarpOptimizationPfi,(.L_x_4 - _Z26ReduceWithWarpOptimizationPfi)
        .other          _Z26ReduceWithWarpOptimizationPfi,@"STO_CUDA_ENTRY STV_DEFAULT"
_Z26ReduceWithWarpOptimizationPfi:
.text._Z26ReduceWithWarpOptimizationPfi:
[----:B------:R-:W-:Y:S01]  /*0000*/  LDC R1, c[0x0][0x37c] ;  /* 0x0000df00ff017b82 */ /* 0x000fe20000000800 */
[----:B------:R-:W0:Y:S01]  /*0010*/  S2R R0, SR_CTAID.X ;  /* 0x0000000000007919 */ /* 0x000e220000002500 */
[----:B------:R-:W0:Y:S01]  /*0020*/  LDCU UR5, c[0x0][0x360] ;  /* 0x00006c00ff0577ac */ /* 0x000e220008000800 */
[----:B------:R-:W-:Y:S01]  /*0030*/  MOV R8, RZ ;  /* 0x000000ff00087202 */ /* 0x000fe20000000f00 */
[----:B------:R-:W1:Y:S01]  /*0040*/  S2R R2, SR_TID.X ;  /* 0x0000000000027919 */ /* 0x000e620000002100 */
[----:B------:R-:W2:Y:S01]  /*0050*/  LDCU UR4, c[0x0][0x388] ;  /* 0x00007100ff0477ac */ /* 0x000ea20008000800 */
[----:B------:R-:W3:Y:S01]  /*0060*/  LDCU.64 UR6, c[0x0][0x358] ;  /* 0x00006b00ff0677ac */ /* 0x000ee20008000a00 */
[----:B0-----:R-:W-:-:S05]  /*0070*/  IMAD R3, R0, UR5, RZ ;  /* 0x0000000500037c24 */ /* 0x001fca000f8e02ff */
[----:B-1----:R-:W-:-:S04]  /*0080*/  LEA R3, R3, R2, 0x1 ;  /* 0x0000000203037211 */ /* 0x002fc800078e08ff */
[C---:B--2---:R-:W-:Y:S02]  /*0090*/  ISETP.GE.AND P0, PT, R3.reuse, UR4, PT ;  /* 0x0000000403007c0c */ /* 0x044fe4000bf06270 */
[----:B------:R-:W-:-:S04]  /*00a0*/  IADD3 R9, PT, PT, R3, UR5, RZ ;  /* 0x0000000503097c10 */ /* 0x000fc8000fffe0ff */
[----:B------:R-:W-:-:S07]  /*00b0*/  ISETP.GE.U32.AND P1, PT, R9, UR4, PT ;  /* 0x0000000409007c0c */ /* 0x000fce000bf26070 */
[----:B------:R-:W0:Y:S08]  /*00c0*/  @!P0 LDC.64 R4, c[0x0][0x380] ;  /* 0x0000e000ff048b82 */ /* 0x000e300000000a00 */
[----:B------:R-:W1:Y:S01]  /*00d0*/  @!P1 LDC.64 R6, c[0x0][0x380] ;  /* 0x0000e000ff069b82 */ /* 0x000e620000000a00 */
[----:B0-----:R-:W-:-:S04]  /*00e0*/  @!P0 IMAD.WIDE R4, R3, 0x4, R4 ;  /* 0x0000000403048825 */ /* 0x001fc800078e0204 */
[----:B------:R-:W-:Y:S02]  /*00f0*/  HFMA2 R3, -RZ, RZ, 0, 0 ;  /* 0x00000000ff037431 */ /* 0x000fe400000001ff */
[----:B-1----:R-:W-:-:S04]  /*0100*/  @!P1 IMAD.WIDE.U32 R6, R9, 0x4, R6 ;  /* 0x0000000409069825 */ /* 0x002fc800078e0006 */
[----:B---3--:R-:W2:Y:S04]  /*0110*/  @!P0 LDG.E R3, desc[UR6][R4.64] ;  /* 0x0000000604038981 */ /* 0x008ea8000c1e1900 */
[----:B------:R-:W2:Y:S01]  /*0120*/  @!P1 LDG.E R8, desc[UR6][R6.64] ;  /* 0x0000000606089981 */ /* 0x000ea2000c1e1900 */
[C---:B------:R-:W-:Y:S02]  /*0130*/  LOP3.LUT P0, RZ, R2.reuse, 0x1f, RZ, 0xc0, !PT ;  /* 0x0000001f02ff7812 */ /* 0x040fe4000780c0ff */
[----:B------:R-:W-:-:S11]  /*0140*/  ISETP.GT.U32.AND P1, PT, R2, 0x1f, PT ;  /* 0x0000001f0200780c */ /* 0x000fd60003f24070 */
[----:B------:R-:W0:Y:S01]  /*0150*/  @!P0 S2R R12, SR_CgaCtaId ;  /* 0x00000000000c8919 */ /* 0x000e220000008800 */
[----:B--2---:R-:W-:-:S05]  /*0160*/  FADD R3, R8, R3 ;  /* 0x0000000308037221 */ /* 0x004fca0000000000 */
[----:B------:R-:W1:Y:S02]  /*0170*/  SHFL.DOWN PT, R8, R3, 0x10, 0x1f ;  /* 0x0a001f0003087f89 */ /* 0x000e6400000e0000 */
[----:B-1----:R-:W-:Y:S01]  /*0180*/  FADD R8, R3, R8 ;  /* 0x0000000803087221 */ /* 0x002fe20000000000 */
[----:B------:R-:W-:-:S04]  /*0190*/  @!P0 MOV R3, 0x400 ;  /* 0x0000040000038802 */ /* 0x000fc80000000f00 */
[----:B------:R-:W1:Y:S01]  /*01a0*/  SHFL.DOWN PT, R9, R8, 0x8, 0x1f ;  /* 0x09001f0008097f89 */ /* 0x000e6200000e0000 */
[----:B0-----:R-:W-:-:S04]  /*01b0*/  @!P0 LEA R3, R12, R3, 0x18 ;  /* 0x000000030c038211 */ /* 0x001fc800078ec0ff */
[----:B------:R-:W-:Y:S01]  /*01c0*/  @!P0 LEA.HI R3, R2, R3, RZ, 0x1d ;  /* 0x0000000302038211 */ /* 0x000fe200078fe8ff */
[----:B-1----:R-:W-:-:S05]  /*01d0*/  FADD R9, R8, R9 ;  /* 0x0000000908097221 */ /* 0x002fca0000000000 */
[----:B------:R-:W0:Y:S02]  /*01e0*/  SHFL.DOWN PT, R10, R9, 0x4, 0x1f ;  /* 0x08801f00090a7f89 */ /* 0x000e2400000e0000 */
[----:B0-----:R-:W-:-:S05]  /*01f0*/  FADD R10, R9, R10 ;  /* 0x0000000a090a7221 */ /* 0x001fca0000000000 */
[----:B------:R-:W0:Y:S02]  /*0200*/  SHFL.DOWN PT, R11, R10, 0x2, 0x1f ;  /* 0x08401f000a0b7f89 */ /* 0x000e2400000e0000 */
[----:B0-----:R-:W-:-:S05]  /*0210*/  FADD R11, R10, R11 ;  /* 0x0000000b0a0b7221 */ /* 0x001fca0000000000 */
[----:B------:R-:W0:Y:S02]  /*0220*/  SHFL.DOWN PT, R4, R11, 0x1, 0x1f ;  /* 0x08201f000b047f89 */ /* 0x000e2400000e0000 */
[----:B0-----:R-:W-:-:S05]  /*0230*/  FADD R4, R11, R4 ;  /* 0x000000040b047221 */ /* 0x001fca0000000000 */
[----:B------:R0:W-:Y:S01]  /*0240*/  @!P0 STS [R3], R4 ;  /* 0x0000000403008388 */ /* 0x0001e20000000800 */
[----:B------:R-:W-:Y:S06]  /*0250*/  BAR.SYNC.DEFER_BLOCKING 0x0 ;  /* 0x0000000000007b1d */ /* 0x000fec0000010000 */
[----:B------:R-:W-:Y:S05]  /*0260*/  @P1 EXIT ;  /* 0x000000000000194d */ /* 0x000fea0003800000 */
[----:B------:R-:W-:-:S06]  /*0270*/  USHF.R.U32.HI UR4, URZ, 0x5, UR5 ;  /* 0x00000005ff047899 */ /* 0x000fcc0008011605 */
[----:B------:R-:W-:-:S13]  /*0280*/  ISETP.GE.U32.AND P0, PT, R2, UR4, PT ;  /* 0x0000000402007c0c */ /* 0x000fda000bf06070 */
[----:B0-----:R-:W0:Y:S01]  /*0290*/  @!P0 S2R R4, SR_CgaCtaId ;  /* 0x0000000000048919 */ /* 0x001e220000008800 */
[----:B------:R-:W-:-:S04]  /*02a0*/  @!P0 MOV R3, 0x400 ;  /* 0x0000040000038802 */ /* 0x000fc80000000f00 */
[----:B0-----:R-:W-:Y:S02]  /*02b0*/  @!P0 LEA R5, R4, R3, 0x18 ;  /* 0x0000000304058211 */ /* 0x001fe400078ec0ff */
[----:B------:R-:W-:Y:S02]  /*02c0*/  MOV R3, RZ ;  /* 0x000000ff00037202 */ /* 0x000fe40000000f00 */
[----:B------:R-:W-:-:S05]  /*02d0*/  @!P0 LEA R4, R2, R5, 0x2 ;  /* 0x0000000502048211 */ /* 0x000fca00078e10ff */
[----:B------:R-:W0:Y:S01]  /*02e0*/  @!P0 LDS R3, [R4] ;  /* 0x0000000004038984 */ /* 0x000e220000000800 */
[----:B------:R-:W-:-:S03]  /*02f0*/  ISETP.NE.AND P0, PT, R2, RZ, PT ;  /* 0x000000ff0200720c */ /* 0x000fc60003f05270 */
[----:B0-----:R-:W0:Y:S02]  /*0300*/  SHFL.DOWN PT, R6, R3, 0x10, 0x1f ;  /* 0x0a001f0003067f89 */ /* 0x001e2400000e0000 */
[----:B0-----:R-:W-:-:S05]  /*0310*/  FADD R6, R6, R3 ;  /* 0x0000000306067221 */ /* 0x001fca0000000000 */
[----:B------:R-:W0:Y:S02]  /*0320*/  SHFL.DOWN PT, R5, R6, 0x8, 0x1f ;  /* 0x09001f0006057f89 */ /* 0x000e2400000e0000 */
[----:B0-----:R-:W-:-:S05]  /*0330*/  FADD R5, R6, R5 ;  /* 0x0000000506057221 */ /* 0x001fca0000000000 */
[----:B------:R-:W0:Y:S02]  /*0340*/  SHFL.DOWN PT, R8, R5, 0x4, 0x1f ;  /* 0x08801f0005087f89 */ /* 0x000e2400000e0000 */
[----:B0-----:R-:W-:-:S05]  /*0350*/  FADD R8, R5, R8 ;  /* 0x0000000805087221 */ /* 0x001fca0000000000 */
[----:B------:R-:W0:Y:S02]  /*0360*/  SHFL.DOWN PT, R7, R8, 0x2, 0x1f ;  /* 0x08401f0008077f89 */ /* 0x000e2400000e0000 */
[----:B0-----:R-:W-:-:S05]  /*0370*/  FADD R7, R8, R7 ;  /* 0x0000000708077221 */ /* 0x001fca0000000000 */
[----:B------:R0:W1:Y:S01]  /*0380*/  SHFL.DOWN PT, R10, R7, 0x1, 0x1f ;  /* 0x08201f00070a7f89 */ /* 0x00006200000e0000 */
[----:B------:R-:W-:Y:S05]  /*0390*/  @P0 EXIT ;  /* 0x000000000000094d */ /* 0x000fea0003800000 */
[----:B------:R-:W2:Y:S01]  /*03a0*/  LDC.64 R2, c[0x0][0x380] ;  /* 0x0000e000ff027b82 */ /* 0x000ea20000000a00 */
[----:B01----:R-:W-:Y:S01]  /*03b0*/  FADD R7, R7, R10 ;  /* 0x0000000a07077221 */ /* 0x003fe20000000000 */
[----:B--2---:R-:W-:-:S05]  /*03c0*/  IMAD.WIDE.U32 R2, R0, 0x4, R2 ;  /* 0x0000000400027825 */ /* 0x004fca00078e0002 */
[----:B------:R-:W-:Y:S01]  /*03d0*/  STG.E desc[UR6][R2.64], R7 ;  /* 0x0000000702007986 */ /* 0x000fe2000c101906 */
[----:B------:R-:W-:Y:S05]  /*03e0*/  EXIT ;  /* 0x000000000000794d */ /* 0x000fea0003800000 */
.L_x_0:
[----:B------:R-:W-:-:S00]  /*03f0*/  BRA `(.L_x_0) ;  /* 0xfffffffc00fc7947 */ /* 0x000fc0000383ffff */
[----:B------:R-:W-:-:S00]  /*0400*/  NOP ;  /* 0x0000000000007918 */ /* 0x000fc00000000000 */
[----:B------:R-:W-:-:S00]  /*0410*/  NOP ;  /* 0x0000000000007918 */ /* 0x000fc00000000000 */
[----:B------:R-:W-:-:S00]  /*0420*/  NOP ;  /* 0x0000000000007918 */ /* 0x000fc00000000000 */
[----:B------:R-:W-:-:S00]  /*0430*/  NOP ;  /* 0x0000000000007918 */ /* 0x000fc00000000000 */
[----:B------:R-:W-:-:S00]  /*0440*/  NOP ;  /* 0x0000000000007918 */ /* 0x000fc00000000000 */
[----:B------:R-:W-:-:S00]  /*0450*/  NOP ;  /* 0x0000000000007918 */ /* 0x000fc00000000000 */
[----:B------:R-:W-:-:S00]  /*0460*/  NOP ;  /* 0x0000000000007918 */ /* 0x000fc00000000000 */
[----:B------:R-:W-:-:S00]  /*0470*/  NOP ;  /* 0x0000000000007918 */ /* 0x000fc00000000000 */
.L_x_4:


//--------------------- .text._Z11warpShufflePiS_ --------------------------
	.section	.text._Z11warpShufflePiS_,"ax",@progbits
	.align	128
        .global         _Z11warpShufflePiS_
        .type           _Z11warpShufflePiS_,@function
        .size           _Z11warpShufflePiS_,(.L_x_5 - _Z11warpShufflePiS_)
        .other          _Z11warpShufflePiS_,@"STO_CUDA_ENTRY STV_DEFAULT"
_Z11warpShufflePiS_:
.text._Z11warpShufflePiS_:
[----:B------:R-:W-:Y:S01]  /*0000*/  LDC R1, c[0x0][0x37c] ;  /* 0x0000df00ff017b82 */ /* 0x000fe20000000800 */
[----:B------:R-:W0:Y:S07]  /*0010*/  S2R R9, SR_TID.X ;  /* 0x0000000000097919 */ /* 0x000e2e0000002100 */
[----:B------:R-:W0:Y:S01]  /*0020*/  LDC.64 R2, c[0x0][0x380] ;  /* 0x0000e000ff027b82 */ /* 0x000e220000000a00 */
[----:B------:R-:W1:Y:S07]  /*0030*/  LDCU.64 UR4, c[0x0][0x358] ;  /* 0x00006b00ff0477ac */ /* 0x000e6e0008000a00 */
[----:B------:R-:W2:Y:S01]  /*0040*/  LDC.64 R4, c[0x0][0x388] ;  /* 0x0000e200ff047b82 */ /* 0x000ea20000000a00 */
[----:B0-----:R-:W-:-:S06]  /*0050*/  IMAD.WIDE.U32 R2, R9, 0x4, R2 ;  /* 0x0000000409027825 */ /* 0x001fcc00078e0002 */
[----:B-1----:R-:W3:Y:S01]  /*0060*/  LDG.E R2, desc[UR4][R2.64] ;  /* 0x0000000402027981 */ /* 0x002ee2000c1e1900 */
[C---:B------:R-:W-:Y:S01]  /*0070*/  IADD3 R7, PT, PT, -R9.reuse, 0x1f, RZ ;  /* 0x0000001f09077810 */ /* 0x040fe20007ffe1ff */
[----:B--2---:R-:W-:-:S05]  /*0080*/  IMAD.WIDE.U32 R4, R9, 0x4, R4 ;  /* 0x0000000409047825 */ /* 0x004fca00078e0004 */
[----:B---3--:R-:W0:Y:S04]  /*0090*/  SHFL.IDX PT, R7, R2, R7, 0x1f ;  /* 0x00001f0702077589 */ /* 0x008e2800000e0000 */
[----:B0-----:R-:W-:Y:S01]  /*00a0*/  STG.E desc[UR4][R4.64], R7 ;  /* 0x0000000704007986 */ /* 0x001fe2000c101904 */
[----:B------:R-:W-:Y:S05]  /*00b0*/  EXIT ;  /* 0x000000000000794d */ /* 0x000fea0003800000 */
.L_x_1:
        /* <DEDUP_REMOVED lines=12> */
.L_x_5:


//--------------------- .text._Z15SumOfTwoVectorsPiS_S_ --------------------------
	.section	.text._Z15SumOfTwoVectorsPiS_S_,"ax",@progbits
	.align	128
        .global         _Z15SumOfTwoVectorsPiS_S_
        .type           _Z15SumOfTwoVectorsPiS_S_,@function
        .size           _Z15SumOfTwoVectorsPiS_S_,(.L_x_6 - _Z15SumOfTwoVectorsPiS_S_)
        .other          _Z15SumOfTwoVectorsPiS_S_,@"STO_CUDA_ENTRY STV_DEFAULT"
_Z15SumOfTwoVectorsPiS_S_:
.text._Z15SumOfTwoVectorsPiS_S_:
[----:B------:R-:W-:Y:S01]  /*0000*/  LDC R1, c[0x0][0x37c] ;  /* 0x0000df00ff017b82 */ /* 0x000fe20000000800 */
[----:B------:R-:W0:Y:S07]  /*0010*/  S2R R9, SR_TID.X ;  /* 0x0000000000097919 */ /* 0x000e2e0000002100 */
[----:B------:R-:W1:Y:S01]  /*0020*/  LDC.64 R2, c[0x0][0x380] ;  /* 0x0000e000ff027b82 */ /* 0x000e620000000a00 */
[----:B------:R-:W2:Y:S01]  /*0030*/  LDCU.64 UR4, c[0x0][0x358] ;  /* 0x00006b00ff0477ac */ /* 0x000ea20008000a00 */
[----:B------:R-:W0:Y:S06]  /*0040*/  S2R R0, SR_CTAID.X ;  /* 0x0000000000007919 */ /* 0x000e2c0000002500 */
[----:B------:R-:W3:Y:S08]  /*0050*/  LDC.64 R4, c[0x0][0x388] ;  /* 0x0000e200ff047b82 */ /* 0x000ef00000000a00 */
[----:B------:R-:W4:Y:S01]  /*0060*/  LDC.64 R6, c[0x0][0x390] ;  /* 0x0000e400ff067b82 */ /* 0x000f220000000a00 */
[----:B0-----:R-:W-:-:S05]  /*0070*/  LEA R9, R0, R9, 0x8 ;  /* 0x0000000900097211 */ /* 0x001fca00078e40ff */
[----:B-1----:R-:W-:-:S04]  /*0080*/  IMAD.WIDE R2, R9, 0x4, R2 ;  /* 0x0000000409027825 */ /* 0x002fc800078e0202 */
[C---:B---3--:R-:W-:Y:S02]  /*0090*/  IMAD.WIDE R4, R9.reuse, 0x4, R4 ;  /* 0x0000000409047825 */ /* 0x048fe400078e0204 */
[----:B--2---:R-:W2:Y:S04]  /*00a0*/  LDG.E R2, desc[UR4][R2.64] ;  /* 0x0000000402027981 */ /* 0x004ea8000c1e1900 */
[----:B------:R-:W2:Y:S01]  /*00b0*/  LDG.E R5, desc[UR4][R4.64] ;  /* 0x0000000404057981 */ /* 0x000ea2000c1e1900 */
[----:B----4-:R-:W-:Y:S01]  /*00c0*/  IMAD.WIDE R6, R9, 0x4, R6 ;  /* 0x0000000409067825 */ /* 0x010fe200078e0206 */
[----:B--2---:R-:W-:-:S05]  /*00d0*/  IADD3 R9, PT, PT, R2, R5, RZ ;  /* 0x0000000502097210 */ /* 0x004fca0007ffe0ff */
[----:B------:R-:W-:Y:S01]  /*00e0*/  STG.E desc[UR4][R6.64], R9 ;  /* 0x0000000906007986 */ /* 0x000fe2000c101904 */
[----:B------:R-:W-:Y:S06]  /*00f0*/  BAR.SYNC.DEFER_BLOCKING 0x0 ;  /* 0x0000000000007b1d */ /* 0x000fec0000010000 */
[----:B------:R-:W-:Y:S05]  /*0100*/  EXIT ;  /* 0x000000000000794d */ /* 0x000fea0003800000 */
.L_x_2:
        /* <DEDUP_REMOVED lines=15> */
.L_x_6:


//--------------------- .text._Z14VecTimesScalarPiS_i --------------------------
	.section	.text._Z14VecTimesScalarPiS_i,"ax",@progbits
	.align	128
        .global         _Z14VecTimesScalarPiS_i
        .type           _Z14VecTimesScalarPiS_i,@function
        .size           _Z14VecTimesScalarPiS_i,(.L_x_7 - _Z14VecTimesScalarPiS_i)
        .other          _Z14VecTimesScalarPiS_i,@"STO_CUDA_ENTRY STV_DEFAULT"
_Z14VecTimesScalarPiS_i:
.text._Z14VecTimesScalarPiS_i:
[----:B------:R-:W-:Y:S08]  /*0000*/  LDC R1, c[0x0][0x37c] ;  /* 0x0000df00ff017b82 */ /* 0x000ff00000000800 */
[----:B------:R-:W0:Y:S01]  /*0010*/  S2UR UR5, SR_CgaCtaId ;  /* 0x00000000000579c3 */ /* 0x000e220000008800 */
[----:B------:R-:W1:Y:S01]  /*0020*/  S2R R7, SR_TID.X ;  /* 0x0000000000077919 */ /* 0x000e620000002100 */
[----:B------:R-:W-:Y:S01]  /*0030*/  UMOV UR4, 0x400 ;  /* 0x0000040000047882 */ /* 0x000fe20000000000 */
[----:B------:R-:W2:Y:S01]  /*0040*/  LDCU.64 UR6, c[0x0][0x358] ;  /* 0x00006b00ff0677ac */ /* 0x000ea20008000a00 */
[----:B------:R-:W1:Y:S04]  /*0050*/  S2R R0, SR_CTAID.X ;  /* 0x0000000000007919 */ /* 0x000e680000002500 */
[----:B------:R-:W3:Y:S08]  /*0060*/  LDC R6, c[0x0][0x390] ;  /* 0x0000e400ff067b82 */ /* 0x000ef00000000800 */
[----:B------:R-:W4:Y:S01]  /*0070*/  LDC.64 R2, c[0x0][0x380] ;  /* 0x0000e000ff027b82 */ /* 0x000f220000000a00 */
[----:B0-----:R-:W-:-:S07]  /*0080*/  ULEA UR4, UR5, UR4, 0x18 ;  /* 0x0000000405047291 */ /* 0x001fce000f8ec0ff */
[----:B------:R-:W0:Y:S02]  /*0090*/  LDC.64 R4, c[0x0][0x388] ;  /* 0x0000e200ff047b82 */ /* 0x000e240000000a00 */
[----:B---3--:R-:W-:Y:S06]  /*00a0*/  STS [UR4], R6 ;  /* 0x00000006ff007988 */ /* 0x008fec0008000804 */
[----:B------:R-:W-:Y:S01]  /*00b0*/  BAR.SYNC.DEFER_BLOCKING 0x0 ;  /* 0x0000000000007b1d */ /* 0x000fe20000010000 */
[----:B-1----:R-:W-:-:S05]  /*00c0*/  LEA R7, R0, R7, 0x8 ;  /* 0x0000000700077211 */ /* 0x002fca00078e40ff */
[----:B----4-:R-:W-:-:S06]  /*00d0*/  IMAD.WIDE R2, R7, 0x4, R2 ;  /* 0x0000000407027825 */ /* 0x010fcc00078e0202 */
[----:B--2---:R-:W2:Y:S01]  /*00e0*/  LDG.E R2, desc[UR6][R2.64] ;  /* 0x0000000602027981 */ /* 0x004ea2000c1e1900 */
[----:B0-----:R-:W-:-:S03]  /*00f0*/  IMAD.WIDE R4, R7, 0x4, R4 ;  /* 0x0000000407047825 */ /* 0x001fc600078e0204 */
[----:B------:R-:W2:Y:S02]  /*0100*/  LDS R9, [UR4] ;  /* 0x00000004ff097984 */ /* 0x000ea40008000800 */
[----:B--2---:R-:W-:-:S05]  /*0110*/  IMAD R9, R2, R9, RZ ;  /* 0x0000000902097224 */ /* 0x004fca00078e02ff */
[----:B------:R-:W-:Y:S01]  /*0120*/  STG.E desc[UR6][R4.64], R9 ;  /* 0x0000000904007986 */ /* 0x000fe2000c101906 */
[----:B------:R-:W-:Y:S05]  /*0130*/  EXIT ;  /* 0x000000000000794d */ /* 0x000fea0003800000 */
.L_x_3:
        /* <DEDUP_REMOVED lines=12> */
.L_x_7:


//--------------------- .nv.shared._Z26ReduceWithWarpOptimizationPfi --------------------------
	.section	.nv.shared._Z26ReduceWithWarpOptimizationPfi,"aw",@nobits
	.sectionflags	@""
	.align	16
	.zero		1024


//--------------------- .nv.shared.reserved.0     --------------------------
	.section	.nv.shared.reserved.0,"aw",@nobits
	.weak		__nv_reservedSMEM_offset_0_alias
	.size		__nv_reservedSMEM_offset_0_alias, 0, 64
	.other		__nv_reservedSMEM_offset_0_alias,@"STO_CUDA_RESERVED_SHARED STV_DEFAULT"
__nv_reservedSMEM_offset_0_alias:
	.zero		0
	.zero		64


//--------------------- .nv.shared._Z11warpShufflePiS_ --------------------------
	.section	.nv.shared._Z11warpShufflePiS_,"aw",@nobits
	.sectionflags	@""
	.align	16
	.zero		1024


//--------------------- .nv.shared._Z15SumOfTwoVectorsPiS_S_ --------------------------
	.section	.nv.shared._Z15SumOfTwoVectorsPiS_S_,"aw",@nobits
	.sectionflags	@""
	.align	16
	.zero		1024


//--------------------- .nv.shared._Z14VecTimesScalarPiS_i --------------------------
	.section	.nv.shared._Z14VecTimesScalarPiS_i,"aw",@nobits
	.sectionflags	@""
	.align	16
.nv.shared._Z14VecTimesScalarPiS_i:
	.zero		1040


//--------------------- .nv.constant0._Z26ReduceWithWarpOptimizationPfi --------------------------
	.section	.nv.constant0._Z26ReduceWithWarpOptimizationPfi,"a",@progbits
	.sectionflags	@""
	.align	4
.nv.constant0._Z26ReduceWithWarpOptimizationPfi:
	.zero		908


//--------------------- .nv.constant0._Z11warpShufflePiS_ --------------------------
	.section	.nv.constant0._Z11warpShufflePiS_,"a",@progbits
	.sectionflags	@""
	.align	4
.nv.constant0._Z11warpShufflePiS_:
	.zero		912


//--------------------- .nv.constant0._Z15SumOfTwoVectorsPiS_S_ --------------------------
	.section	.nv.constant0._Z15SumOfTwoVectorsPiS_S_,"a",@progbits
	.sectionflags	@""
	.align	4
.nv.constant0._Z15SumOfTwoVectorsPiS_S_:
	.zero		920


//--------------------- .nv.constant0._Z14VecTimesScalarPiS_i --------------------------
	.section	.nv.constant0._Z14VecTimesScalarPiS_i,"a",@progbits
	.sectionflags	@""
	.align	4
.nv.constant0._Z14VecTimesScalarPiS_i:
	.zero		916


//--------------------- SYMBOLS --------------------------

	.type		.nv.reservedSmem.offset0,@object
	.size		.nv.reservedSmem.offset0,0x4
	.type		.nv.reservedSmem.cap,@object
	.size		.nv.reservedSmem.cap,0x4
